	.headerflags	@"EF_CUDA_TEXMODE_UNIFIED EF_CUDA_64BIT_ADDRESS EF_CUDA_ACCELERATORS EF_CUDA_SM90 EF_CUDA_VIRTUAL_SM(EF_CUDA_SM90)"
	.elftype	@"ET_EXEC"


//--------------------- .nv.info                  --------------------------
	.section	.nv.info,"",@"SHT_CUDA_INFO"
	.align	4


	//----- nvinfo : EIATTR_REGCOUNT
	.align		4
        /*0000*/ 	.byte	0x04, 0x2f
        /*0002*/ 	.short	(.L_1 - .L_0)
	.align		4
.L_0:
        /*0004*/ 	.word	index@(triton_poi_fused_clone_29)
        /*0008*/ 	.word	0x00000010


	//----- nvinfo : EIATTR_MIN_STACK_SIZE
	.align		4
.L_1:
        /*000c*/ 	.byte	0x04, 0x12
        /*000e*/ 	.short	(.L_3 - .L_2)
	.align		4
.L_2:
        /*0010*/ 	.word	index@(triton_poi_fused_clone_29)
        /*0014*/ 	.word	0x00000000


	//----- nvinfo : EIATTR_FRAME_SIZE
	.align		4
.L_3:
        /*0018*/ 	.byte	0x04, 0x11
        /*001a*/ 	.short	(.L_5 - .L_4)
	.align		4
.L_4:
        /*001c*/ 	.word	index@(triton_poi_fused_clone_29)
        /*0020*/ 	.word	0x00000000


	//----- nvinfo : EIATTR_MIN_STACK_SIZE
	.align		4
.L_5:
        /*0024*/ 	.byte	0x04, 0x12
        /*0026*/ 	.short	(.L_7 - .L_6)
	.align		4
.L_6:
        /*0028*/ 	.word	index@(triton_poi_fused_clone_29)
        /*002c*/ 	.word	0x00000000
.L_7:


//--------------------- .nv.info.triton_poi_fused_clone_29 --------------------------
	.section	.nv.info.triton_poi_fused_clone_29,"",@"SHT_CUDA_INFO"
	.sectionflags	@""
	.align	4


	//----- nvinfo : EIATTR_CUDA_API_VERSION
	.align		4
        /*0000*/ 	.byte	0x04, 0x37
        /*0002*/ 	.short	(.L_9 - .L_8)
.L_8:
        /*0004*/ 	.word	0x0000007c


	//----- nvinfo : EIATTR_KPARAM_INFO
	.align		4
.L_9:
        /*0008*/ 	.byte	0x04, 0x17
        /*000a*/ 	.short	(.L_11 - .L_10)
.L_10:
        /*000c*/ 	.word	0x00000000
        /*0010*/ 	.short	0x0003
        /*0012*/ 	.short	0x0018
        /*0014*/ 	.byte	0x00, 0xf0, 0x11, 0x00


	//----- nvinfo : EIATTR_KPARAM_INFO
	.align		4
.L_11:
        /*0018*/ 	.byte	0x04, 0x17
        /*001a*/ 	.short	(.L_13 - .L_12)
.L_12:
        /*001c*/ 	.word	0x00000000
        /*0020*/ 	.short	0x0002
        /*0022*/ 	.short	0x0010
        /*0024*/ 	.byte	0x00, 0xf4, 0x21, 0x00


	//----- nvinfo : EIATTR_KPARAM_INFO
	.align		4
.L_13:
        /*0028*/ 	.byte	0x04, 0x17
        /*002a*/ 	.short	(.L_15 - .L_14)
.L_14:
        /*002c*/ 	.word	0x00000000
        /*0030*/ 	.short	0x0001
        /*0032*/ 	.short	0x0008
        /*0034*/ 	.byte	0x00, 0xf4, 0x21, 0x00


	//----- nvinfo : EIATTR_KPARAM_INFO
	.align		4
.L_15:
        /*0038*/ 	.byte	0x04, 0x17
        /*003a*/ 	.short	(.L_17 - .L_16)
.L_16:
        /*003c*/ 	.word	0x00000000
        /*0040*/ 	.short	0x0000
        /*0042*/ 	.short	0x0000
        /*0044*/ 	.byte	0x00, 0xf4, 0x21, 0x00


	//----- nvinfo : EIATTR_SPARSE_MMA_MASK
	.align		4
.L_17:
        /*0048*/ 	.byte	0x03, 0x50
        /*004a*/ 	.short	0x0000


	//----- nvinfo : EIATTR_MAXREG_COUNT
	.align		4
        /*004c*/ 	.byte	0x03, 0x1b
        /*004e*/ 	.short	0x00ff


	//----- nvinfo : EIATTR_EXIT_INSTR_OFFSETS
	.align		4
        /*0050*/ 	.byte	0x04, 0x1c
        /*0052*/ 	.short	(.L_19 - .L_18)


	//   ....[0]....
.L_18:
        /*0054*/ 	.word	0x000001a0


	//   ....[1]....
        /*0058*/ 	.word	0x000001c0


	//----- nvinfo : EIATTR_REQNTID
	.align		4
.L_19:
        /*005c*/ 	.byte	0x04, 0x10
        /*005e*/ 	.short	(.L_21 - .L_20)
.L_20:
        /*0060*/ 	.word	0x00000080
        /*0064*/ 	.word	0x00000001
        /*0068*/ 	.word	0x00000001


	//----- nvinfo : EIATTR_CBANK_PARAM_SIZE
	.align		4
.L_21:
        /*006c*/ 	.byte	0x03, 0x19
        /*006e*/ 	.short	0x001c


	//----- nvinfo : EIATTR_PARAM_CBANK
	.align		4
        /*0070*/ 	.byte	0x04, 0x0a
        /*0072*/ 	.short	(.L_23 - .L_22)
	.align		4
.L_22:
        /*0074*/ 	.word	index@(.nv.constant0.triton_poi_fused_clone_29)
        /*0078*/ 	.short	0x0210
        /*007a*/ 	.short	0x001c


	//----- nvinfo : EIATTR_SW_WAR
	.align		4
.L_23:
        /*007c*/ 	.byte	0x04, 0x36
        /*007e*/ 	.short	(.L_25 - .L_24)
.L_24:
        /*0080*/ 	.word	0x00000008
.L_25:


//--------------------- .nv.callgraph             --------------------------
	.section	.nv.callgraph,"",@"SHT_CUDA_CALLGRAPH"
	.align	4
	.sectionentsize	8
	.align		4
        /*0000*/ 	.word	0x00000000
	.align		4
        /*0004*/ 	.word	0xffffffff
	.align		4
        /*0008*/ 	.word	0x00000000
	.align		4
        /*000c*/ 	.word	0xfffffffe
	.align		4
        /*0010*/ 	.word	0x00000000
	.align		4
        /*0014*/ 	.word	0xfffffffd
	.align		4
        /*0018*/ 	.word	0x00000000
	.align		4
        /*001c*/ 	.word	0xfffffffc


//--------------------- .text.triton_poi_fused_clone_29 --------------------------
	.section	.text.triton_poi_fused_clone_29,"ax",@progbits
	.align	128
        .global         triton_poi_fused_clone_29
        .type           triton_poi_fused_clone_29,@function
        .size           triton_poi_fused_clone_29,(.L_x_1 - triton_poi_fused_clone_29)
        .other          triton_poi_fused_clone_29,@"STO_CUDA_ENTRY STV_DEFAULT"
triton_poi_fused_clone_29:
.text.triton_poi_fused_clone_29:
[----:B------:R-:W0:Y:S02]  /*0000*/  LDC R1, c[0x0][0x28] ;  /* 0x00000a00ff017b82 */ /* 0x000e240000000800 */
[----:B------:R-:W1:Y:S01]  /*0010*/  S2R R0, SR_TID.X ;  /* 0x0000000000007919 */ /* 0x000e620000002100 */
[----:B------:R-:W2:Y:S01]  /*0020*/  LDC.64 R2, c[0x0][0x210] ;  /* 0x00008400ff027b82 */ /* 0x000ea20000000a00 */
[----:B------:R-:W-:Y:S01]  /*0030*/  CS2R R12, SRZ ;  /* 0x00000000000c7805 */ /* 0x000fe2000001ff00 */
[----:B------:R-:W-:Y:S01]  /*0040*/  ULDC.64 UR4, c[0x0][0x208] ;  /* 0x0000820000047ab9 */ /* 0x000fe20000000a00 */
[----:B------:R-:W3:Y:S05]  /*0050*/  S2R R9, SR_CTAID.X ;  /* 0x0000000000097919 */ /* 0x000eea0000002500 */
[----:B------:R-:W4:Y:S01]  /*0060*/  LDC.64 R4, c[0x0][0x218] ;  /* 0x00008600ff047b82 */ /* 0x000f220000000a00 */
[----:B-1----:R-:W-:-:S05]  /*0070*/  IMAD.SHL.U32 R0, R0, 0x2, RZ ;  /* 0x0000000200007824 */ /* 0x002fca00078e00ff */
[----:B------:R-:W-:-:S05]  /*0080*/  LOP3.LUT R0, R0, 0xfe, RZ, 0xc0, !PT ;  /* 0x000000fe00007812 */ /* 0x000fca00078ec0ff */
[----:B---3--:R-:W-:-:S05]  /*0090*/  IMAD R9, R9, 0x100, R0 ;  /* 0x0000010009097824 */ /* 0x008fca00078e0200 */
[----:B------:R-:W-:Y:S02]  /*00a0*/  SHF.R.S32.HI R0, RZ, 0x1f, R9 ;  /* 0x0000001fff007819 */ /* 0x000fe40000011409 */
[----:B------:R-:W-:Y:S02]  /*00b0*/  ISETP.GE.AND P0, PT, R9, 0x800, PT ;  /* 0x000008000900780c */ /* 0x000fe40003f06270 */
[----:B------:R-:W-:-:S04]  /*00c0*/  LEA.HI R0, R0, R9, RZ, 0x9 ;  /* 0x0000000900007211 */ /* 0x000fc800078f48ff */
[----:B------:R-:W-:Y:S02]  /*00d0*/  LOP3.LUT R6, R0, 0xfffffe00, RZ, 0xc0, !PT ;  /* 0xfffffe0000067812 */ /* 0x000fe400078ec0ff */
[----:B------:R-:W-:Y:S02]  /*00e0*/  SHF.R.S32.HI R0, RZ, 0x9, R0 ;  /* 0x00000009ff007819 */ /* 0x000fe40000011400 */
[----:B------:R-:W-:-:S05]  /*00f0*/  IADD3 R7, R9, 0x1a00, -R6 ;  /* 0x00001a0009077810 */ /* 0x000fca0007ffe806 */
[----:B------:R-:W-:Y:S02]  /*0100*/  IMAD R11, R0, 0x4800, R7 ;  /* 0x00004800000b7824 */ /* 0x000fe400078e0207 */
[----:B----4-:R-:W-:Y:S02]  /*0110*/  IMAD.WIDE.U32 R4, R7, 0x4, R4 ;  /* 0x0000000407047825 */ /* 0x010fe400078e0004 */
[----:B------:R-:W1:Y:S02]  /*0120*/  LDC.64 R6, c[0x0][0x220] ;  /* 0x00008800ff067b82 */ /* 0x000e640000000a00 */
[----:B--2---:R-:W-:Y:S01]  /*0130*/  IMAD.WIDE R2, R11, 0x4, R2 ;  /* 0x000000040b027825 */ /* 0x004fe200078e0202 */
[----:B------:R-:W-:Y:S01]  /*0140*/  CS2R R10, SRZ ;  /* 0x00000000000a7805 */ /* 0x000fe2000001ff00 */
[----:B------:R-:W2:Y:S05]  /*0150*/  @!P0 LDG.E.EL.64 R12, desc[UR4][R4.64] ;  /* 0x00000004040c8981 */ /* 0x000eaa000c2e1b00 */
[----:B------:R-:W2:Y:S01]  /*0160*/  @!P0 LDG.E.64 R10, desc[UR4][R2.64] ;  /* 0x00000004020a8981 */ /* 0x000ea2000c1e1b00 */
[----:B-1----:R-:W-:-:S04]  /*0170*/  IMAD.WIDE R6, R9, 0x4, R6 ;  /* 0x0000000409067825 */ /* 0x002fc800078e0206 */
[----:B--2---:R-:W-:Y:S01]  /*0180*/  FADD R10, R12, R10 ;  /* 0x0000000a0c0a7221 */ /* 0x004fe20000000000 */
[----:B------:R-:W-:Y:S01]  /*0190*/  FADD R11, R13, R11 ;  /* 0x0000000b0d0b7221 */ /* 0x000fe20000000000 */
[----:B------:R-:W-:Y:S06]  /*01a0*/  @P0 EXIT ;  /* 0x000000000000094d */ /* 0x000fec0003800000 */
[----:B------:R-:W-:Y:S01]  /*01b0*/  STG.E.64 desc[UR4][R6.64], R10 ;  /* 0x0000000a06007986 */ /* 0x000fe2000c101b04 */
[----:B------:R-:W-:Y:S05]  /*01c0*/  EXIT ;  /* 0x000000000000794d */ /* 0x000fea0003800000 */
.L_x_0:
[----:B------:R-:W-:-:S00]  /*01d0*/  BRA `(.L_x_0) ;  /* 0xfffffffc00fc7947 */ /* 0x000fc0000383ffff */
[----:B------:R-:W-:-:S00]  /*01e0*/  NOP ;  /* 0x0000000000007918 */ /* 0x000fc00000000000 */
        /* <DEDUP_REMOVED lines=9> */
.L_x_1:


//--------------------- .nv.constant0.triton_poi_fused_clone_29 --------------------------
	.section	.nv.constant0.triton_poi_fused_clone_29,"a",@progbits
	.sectionflags	@""
	.align	4
.nv.constant0.triton_poi_fused_clone_29:
	.zero		556
